//
// Generated by NVIDIA NVVM Compiler
//
// Compiler Build ID: CL-36424714
// Cuda compilation tools, release 13.0, V13.0.88
// Based on NVVM 20.0.0
//

.version 9.0
.target sm_100
.address_size 64

	// .globl	_Z11copy_kernelPiS_i

.visible .entry _Z11copy_kernelPiS_i(
	.param .u64 .ptr .align 1 _Z11copy_kernelPiS_i_param_0,
	.param .u64 .ptr .align 1 _Z11copy_kernelPiS_i_param_1,
	.param .u32 _Z11copy_kernelPiS_i_param_2
)
{
	.reg .pred 	%p<3>;
	.reg .b32 	%r<12>;
	.reg .b64 	%rd<8>;

	ld.param.u64 	%rd3, [_Z11copy_kernelPiS_i_param_0];
	ld.param.u64 	%rd4, [_Z11copy_kernelPiS_i_param_1];
	ld.param.u32 	%r6, [_Z11copy_kernelPiS_i_param_2];
	mov.u32 	%r7, %ctaid.x;
	mov.u32 	%r1, %ntid.x;
	mov.u32 	%r8, %tid.x;
	mad.lo.s32 	%r11, %r7, %r1, %r8;
	setp.ge.s32 	%p1, %r11, %r6;
	@%p1 bra 	$L__BB0_3;
	mov.u32 	%r9, %nctaid.x;
	mul.lo.s32 	%r3, %r1, %r9;
	cvta.to.global.u64 	%rd1, %rd3;
	cvta.to.global.u64 	%rd2, %rd4;
$L__BB0_2:
	mul.wide.s32 	%rd5, %r11, 4;
	add.s64 	%rd6, %rd1, %rd5;
	ld.global.nc.u32 	%r10, [%rd6];
	add.s64 	%rd7, %rd2, %rd5;
	st.global.u32 	[%rd7], %r10;
	add.s32 	%r11, %r11, %r3;
	setp.lt.s32 	%p2, %r11, %r6;
	@%p2 bra 	$L__BB0_2;
$L__BB0_3:
	ret;

}


// ===== COMPILED SASS (sm_100) =====

	.target	sm_100

	.elftype	@"ET_EXEC"


//--------------------- .note.nv.tkinfo           --------------------------
	.section	.note.nv.tkinfo,"",@"SHT_NOTE"
	.sectionflags	@"SHF_NOTE_NV_TKINFO"
	.tkinfo
        /*0018*/ 	.word	0x00000002
        /*0030*/ 	.string	""
        /*0030*/ 	.string	"ptxas"
        /*0030*/ 	.string	"Cuda compilation tools, release 13.0, V13.0.88"
        /*0030*/ 	.string	"Build cuda_13.0.r13.0/compiler.36424714_0"
        /*0030*/ 	.string	"-arch sm_100 -m 64 "



//--------------------- .note.nv.cuinfo           --------------------------
	.section	.note.nv.cuinfo,"",@"SHT_NOTE"
	.sectionflags	@"SHF_NOTE_NV_CUINFO"
        /*0018*/ 	.short	0x0002
        /*001a*/ 	.short	0x0064
        /*001c*/ 	.short	0x0082
	.zero		2


//--------------------- .nv.info                  --------------------------
	.section	.nv.info,"",@"SHT_CUDA_INFO"
	.align	4


	//----- nvinfo : EIATTR_REGCOUNT
	.align		4
        /*0000*/ 	.byte	0x04, 0x2f
        /*0002*/ 	.short	(.L_1 - .L_0)
	.align		4
.L_0:
        /*0004*/ 	.word	index@(_Z11copy_kernelPiS_i)
        /*0008*/ 	.word	0x0000000e


	//----- nvinfo : EIATTR_FRAME_SIZE
	.align		4
.L_1:
        /*000c*/ 	.byte	0x04, 0x11
        /*000e*/ 	.short	(.L_3 - .L_2)
	.align		4
.L_2:
        /*0010*/ 	.word	index@(_Z11copy_kernelPiS_i)
        /*0014*/ 	.word	0x00000000


	//----- nvinfo : EIATTR_MIN_STACK_SIZE
	.align		4
.L_3:
        /*0018*/ 	.byte	0x04, 0x12
        /*001a*/ 	.short	(.L_5 - .L_4)
	.align		4
.L_4:
        /*001c*/ 	.word	index@(_Z11copy_kernelPiS_i)
        /*0020*/ 	.word	0x00000000
.L_5:


//--------------------- .nv.compat                --------------------------
	.section	.nv.compat,"",@"SHT_CUDA_COMPAT_INFO"
	.align	4
        /*0000*/ 	.byte	0x02, 0x09, 0x00, 0x00, 0x02, 0x02, 0x01, 0x00, 0x02, 0x05, 0x05, 0x00, 0x03, 0x07, 0x01, 0x01
        /*0010*/ 	.byte	0x02, 0x03, 0x00, 0x00, 0x02, 0x06, 0x01, 0x00, 0x04, 0x0b, 0x08, 0x00, 0x09, 0x00, 0x00, 0x00
        /*0020*/ 	.byte	0x00, 0x00, 0x00, 0x00


//--------------------- .nv.info._Z11copy_kernelPiS_i --------------------------
	.section	.nv.info._Z11copy_kernelPiS_i,"",@"SHT_CUDA_INFO"
	.sectionflags	@""
	.align	4


	//----- nvinfo : EIATTR_CUDA_API_VERSION
	.align		4
        /*0000*/ 	.byte	0x04, 0x37
        /*0002*/ 	.short	(.L_7 - .L_6)
.L_6:
        /*0004*/ 	.word	0x00000082


	//----- nvinfo : EIATTR_KPARAM_INFO
	.align		4
.L_7:
        /*0008*/ 	.byte	0x04, 0x17
        /*000a*/ 	.short	(.L_9 - .L_8)
.L_8:
        /*000c*/ 	.word	0x00000000
        /*0010*/ 	.short	0x0002
        /*0012*/ 	.short	0x0010
        /*0014*/ 	.byte	0x00, 0xf0, 0x11, 0x00


	//----- nvinfo : EIATTR_KPARAM_INFO
	.align		4
.L_9:
        /*0018*/ 	.byte	0x04, 0x17
        /*001a*/ 	.short	(.L_11 - .L_10)
.L_10:
        /*001c*/ 	.word	0x00000000
        /*0020*/ 	.short	0x0001
        /*0022*/ 	.short	0x0008
        /*0024*/ 	.byte	0x00, 0xf5, 0x21, 0x00


	//----- nvinfo : EIATTR_KPARAM_INFO
	.align		4
.L_11:
        /*0028*/ 	.byte	0x04, 0x17
        /*002a*/ 	.short	(.L_13 - .L_12)
.L_12:
        /*002c*/ 	.word	0x00000000
        /*0030*/ 	.short	0x0000
        /*0032*/ 	.short	0x0000
        /*0034*/ 	.byte	0x00, 0xf5, 0x21, 0x00


	//----- nvinfo : EIATTR_SPARSE_MMA_MASK
	.align		4
.L_13:
        /*0038*/ 	.byte	0x03, 0x50
        /*003a*/ 	.short	0x0000


	//----- nvinfo : EIATTR_MAXREG_COUNT
	.align		4
        /*003c*/ 	.byte	0x03, 0x1b
        /*003e*/ 	.short	0x00ff


	//----- nvinfo : EIATTR_MERCURY_ISA_VERSION
	.align		4
        /*0040*/ 	.byte	0x03, 0x5f
        /*0042*/ 	.short	0x0101


	//----- nvinfo : EIATTR_VRC_CTA_INIT_COUNT
	.align		4
        /*0044*/ 	.byte	0x02, 0x4a
	.zero		1
	.zero		1


	//----- nvinfo : EIATTR_EXIT_INSTR_OFFSETS
	.align		4
        /*0048*/ 	.byte	0x04, 0x1c
        /*004a*/ 	.short	(.L_15 - .L_14)


	//   ....[0]....
.L_14:
        /*004c*/ 	.word	0x00000070


	//   ....[1]....
        /*0050*/ 	.word	0x00000140


	//----- nvinfo : EIATTR_CRS_STACK_SIZE
	.align		4
.L_15:
        /*0054*/ 	.byte	0x04, 0x1e
        /*0056*/ 	.short	(.L_17 - .L_16)
.L_16:
        /*0058*/ 	.word	0x00000000


	//----- nvinfo : EIATTR_CBANK_PARAM_SIZE
	.align		4
.L_17:
        /*005c*/ 	.byte	0x03, 0x19
        /*005e*/ 	.short	0x0014


	//----- nvinfo : EIATTR_PARAM_CBANK
	.align		4
        /*0060*/ 	.byte	0x04, 0x0a
        /*0062*/ 	.short	(.L_19 - .L_18)
	.align		4
.L_18:
        /*0064*/ 	.word	index@(.nv.constant0._Z11copy_kernelPiS_i)
        /*0068*/ 	.short	0x0380
        /*006a*/ 	.short	0x0014


	//----- nvinfo : EIATTR_SW_WAR
	.align		4
.L_19:
        /*006c*/ 	.byte	0x04, 0x36
        /*006e*/ 	.short	(.L_21 - .L_20)
.L_20:
        /*0070*/ 	.word	0x00000008
.L_21:


//--------------------- .nv.callgraph             --------------------------
	.section	.nv.callgraph,"",@"SHT_CUDA_CALLGRAPH"
	.align	4
	.sectionentsize	8
	.align		4
        /*0000*/ 	.word	0x00000000
	.align		4
        /*0004*/ 	.word	0xffffffff
	.align		4
        /*0008*/ 	.word	0x00000000
	.align		4
        /*000c*/ 	.word	0xfffffffe
	.align		4
        /*0010*/ 	.word	0x00000000
	.align		4
        /*0014*/ 	.word	0xfffffffd
	.align		4
        /*0018*/ 	.word	0x00000000
	.align		4
        /*001c*/ 	.word	0xfffffffc


//--------------------- .text._Z11copy_kernelPiS_i --------------------------
	.section	.text._Z11copy_kernelPiS_i,"ax",@progbits
	.align	128
        .global         _Z11copy_kernelPiS_i
        .type           _Z11copy_kernelPiS_i,@function
        .size           _Z11copy_kernelPiS_i,(.L_x_2 - _Z11copy_kernelPiS_i)
        .other          _Z11copy_kernelPiS_i,@"STO_CUDA_ENTRY STV_DEFAULT"
_Z11copy_kernelPiS_i:
.text._Z11copy_kernelPiS_i:
[----:B------:R-:W-:Y:S01]  /*0000*/  LDC R1, c[0x0][0x37c] ;  /* 0x0000df00ff017b82 */ /* 0x000fe20000000800 */
[----:B------:R-:W0:Y:S07]  /*0010*/  S2R R0, SR_TID.X ;  /* 0x0000000000007919 */ /* 0x000e2e0000002100 */
[----:B------:R-:W0:Y:S01]  /*0020*/  S2UR UR4, SR_CTAID.X ;  /* 0x00000000000479c3 */ /* 0x000e220000002500 */
[----:B------:R-:W1:Y:S07]  /*0030*/  LDCU UR5, c[0x0][0x390] ;  /* 0x00007200ff0577ac */ /* 0x000e6e0008000800 */
[----:B------:R-:W0:Y:S02]  /*0040*/  LDC R11, c[0x0][0x360] ;  /* 0x0000d800ff0b7b82 */ /* 0x000e240000000800 */
[----:B0-----:R-:W-:-:S05]  /*0050*/  IMAD R0, R11, UR4, R0 ;  /* 0x000000040b007c24 */ /* 0x001fca000f8e0200 */
[----:B-1----:R-:W-:-:S13]  /*0060*/  ISETP.GE.AND P0, PT, R0, UR5, PT ;  /* 0x0000000500007c0c */ /* 0x002fda000bf06270 */
[----:B------:R-:W-:Y:S05]  /*0070*/  @P0 EXIT ;  /* 0x000000000000094d */ /* 0x000fea0003800000 */
[----:B------:R-:W0:Y:S01]  /*0080*/  LDC.64 R6, c[0x0][0x380] ;  /* 0x0000e000ff067b82 */ /* 0x000e220000000a00 */
[----:B------:R-:W1:Y:S01]  /*0090*/  LDCU UR4, c[0x0][0x370] ;  /* 0x00006e00ff0477ac */ /* 0x000e620008000800 */
[----:B------:R-:W2:Y:S06]  /*00a0*/  LDCU.64 UR6, c[0x0][0x358] ;  /* 0x00006b00ff0677ac */ /* 0x000eac0008000a00 */
[----:B------:R-:W3:Y:S01]  /*00b0*/  LDC.64 R8, c[0x0][0x388] ;  /* 0x0000e200ff087b82 */ /* 0x000ee20000000a00 */
[----:B-1----:R-:W-:-:S07]  /*00c0*/  IMAD R11, R11, UR4, RZ ;  /* 0x000000040b0b7c24 */ /* 0x002fce000f8e02ff */
.L_x_0:
[----:B01----:R-:W-:-:S06]  /*00d0*/  IMAD.WIDE R2, R0, 0x4, R6 ;  /* 0x0000000400027825 */ /* 0x003fcc00078e0206 */
[----:B--2---:R-:W2:Y:S01]  /*00e0*/  LDG.E.CONSTANT R3, desc[UR6][R2.64] ;  /* 0x0000000602037981 */ /* 0x004ea2000c1e9900 */
[----:B---3--:R-:W-:Y:S01]  /*00f0*/  IMAD.WIDE R4, R0, 0x4, R8 ;  /* 0x0000000400047825 */ /* 0x008fe200078e0208 */
[----:B------:R-:W-:-:S04]  /*0100*/  IADD3 R0, PT, PT, R11, R0, RZ ;  /* 0x000000000b007210 */ /* 0x000fc80007ffe0ff */
[----:B------:R-:W-:Y:S01]  /*0110*/  ISETP.GE.AND P0, PT, R0, UR5, PT ;  /* 0x0000000500007c0c */ /* 0x000fe2000bf06270 */
[----:B--2---:R1:W-:-:S12]  /*0120*/  STG.E desc[UR6][R4.64], R3 ;  /* 0x0000000304007986 */ /* 0x0043d8000c101906 */
[----:B------:R-:W-:Y:S05]  /*0130*/  @!P0 BRA `(.L_x_0) ;  /* 0xfffffffc00e48947 */ /* 0x000fea000383ffff */
[----:B------:R-:W-:Y:S05]  /*0140*/  EXIT ;  /* 0x000000000000794d */ /* 0x000fea0003800000 */
.L_x_1:
[----:B------:R-:W-:-:S00]  /*0150*/  BRA `(.L_x_1) ;  /* 0xfffffffc00fc7947 */ /* 0x000fc0000383ffff */
[----:B------:R-:W-:-:S00]  /*0160*/  NOP ;  /* 0x0000000000007918 */ /* 0x000fc00000000000 */
        /* <DEDUP_REMOVED lines=9> */
.L_x_2:


//--------------------- .nv.shared.reserved.0     --------------------------
	.section	.nv.shared.reserved.0,"aw",@nobits
	.weak		__nv_reservedSMEM_offset_0_alias
	.size		__nv_reservedSMEM_offset_0_alias, 0, 64
	.other		__nv_reservedSMEM_offset_0_alias,@"STO_CUDA_RESERVED_SHARED STV_DEFAULT"
__nv_reservedSMEM_offset_0_alias:
	.zero		0
	.zero		64


//--------------------- .nv.constant0._Z11copy_kernelPiS_i --------------------------
	.section	.nv.constant0._Z11copy_kernelPiS_i,"a",@progbits
	.sectionflags	@""
	.align	4
.nv.constant0._Z11copy_kernelPiS_i:
	.zero		916


//--------------------- SYMBOLS --------------------------

	.type		.nv.reservedSmem.offset0,@object
	.size		.nv.reservedSmem.offset0,0x4
